//
// Generated by NVIDIA NVVM Compiler
//
// Compiler Build ID: CL-36424714
// Cuda compilation tools, release 13.0, V13.0.88
// Based on NVVM 20.0.0
//

.version 9.0
.target sm_100
.address_size 64

	// .globl	_Z19interleavedPairsSumPiS_i

.visible .entry _Z19interleavedPairsSumPiS_i(
	.param .u64 .ptr .align 1 _Z19interleavedPairsSumPiS_i_param_0,
	.param .u64 .ptr .align 1 _Z19interleavedPairsSumPiS_i_param_1,
	.param .u32 _Z19interleavedPairsSumPiS_i_param_2
)
{
	.reg .pred 	%p<6>;
	.reg .b32 	%r<19>;
	.reg .b64 	%rd<18>;

	ld.param.u64 	%rd6, [_Z19interleavedPairsSumPiS_i_param_0];
	ld.param.u64 	%rd5, [_Z19interleavedPairsSumPiS_i_param_1];
	ld.param.u32 	%r8, [_Z19interleavedPairsSumPiS_i_param_2];
	cvta.to.global.u64 	%rd1, %rd6;
	mov.u32 	%r1, %tid.x;
	mov.u32 	%r18, %ntid.x;
	mov.u32 	%r3, %ctaid.x;
	mul.lo.s32 	%r9, %r3, %r18;
	shl.b32 	%r10, %r9, 1;
	add.s32 	%r4, %r10, %r1;
	cvt.u64.u32 	%rd2, %r10;
	add.s32 	%r5, %r4, %r18;
	setp.ge.u32 	%p1, %r5, %r8;
	@%p1 bra 	$L__BB0_2;
	mul.wide.u32 	%rd7, %r5, 4;
	add.s64 	%rd8, %rd1, %rd7;
	ld.global.u32 	%r11, [%rd8];
	mul.wide.s32 	%rd9, %r4, 4;
	add.s64 	%rd10, %rd1, %rd9;
	ld.global.u32 	%r12, [%rd10];
	add.s32 	%r13, %r12, %r11;
	st.global.u32 	[%rd10], %r13;
$L__BB0_2:
	shl.b64 	%rd11, %rd2, 2;
	add.s64 	%rd3, %rd1, %rd11;
	setp.lt.u32 	%p2, %r18, 2;
	@%p2 bra 	$L__BB0_7;
	mul.wide.u32 	%rd12, %r1, 4;
	add.s64 	%rd4, %rd3, %rd12;
$L__BB0_4:
	shr.u32 	%r7, %r18, 1;
	setp.ge.u32 	%p3, %r1, %r7;
	@%p3 bra 	$L__BB0_6;
	mul.wide.u32 	%rd13, %r7, 4;
	add.s64 	%rd14, %rd4, %rd13;
	ld.global.u32 	%r14, [%rd14];
	ld.global.u32 	%r15, [%rd4];
	add.s32 	%r16, %r15, %r14;
	st.global.u32 	[%rd4], %r16;
$L__BB0_6:
	bar.sync 	0;
	setp.gt.u32 	%p4, %r18, 3;
	mov.u32 	%r18, %r7;
	@%p4 bra 	$L__BB0_4;
$L__BB0_7:
	setp.ne.s32 	%p5, %r1, 0;
	@%p5 bra 	$L__BB0_9;
	ld.global.u32 	%r17, [%rd3];
	cvta.to.global.u64 	%rd15, %rd5;
	mul.wide.u32 	%rd16, %r3, 4;
	add.s64 	%rd17, %rd15, %rd16;
	st.global.u32 	[%rd17], %r17;
$L__BB0_9:
	ret;

}


// ===== COMPILED SASS (sm_100) =====

	.target	sm_100

	.elftype	@"ET_EXEC"


//--------------------- .note.nv.tkinfo           --------------------------
	.section	.note.nv.tkinfo,"",@"SHT_NOTE"
	.sectionflags	@"SHF_NOTE_NV_TKINFO"
	.tkinfo
        /*0018*/ 	.word	0x00000002
        /*0030*/ 	.string	""
        /*0030*/ 	.string	"ptxas"
        /*0030*/ 	.string	"Cuda compilation tools, release 13.0, V13.0.88"
        /*0030*/ 	.string	"Build cuda_13.0.r13.0/compiler.36424714_0"
        /*0030*/ 	.string	"-arch sm_100 -m 64 "



//--------------------- .note.nv.cuinfo           --------------------------
	.section	.note.nv.cuinfo,"",@"SHT_NOTE"
	.sectionflags	@"SHF_NOTE_NV_CUINFO"
        /*0018*/ 	.short	0x0002
        /*001a*/ 	.short	0x0064
        /*001c*/ 	.short	0x0082
	.zero		2


//--------------------- .nv.info                  --------------------------
	.section	.nv.info,"",@"SHT_CUDA_INFO"
	.align	4


	//----- nvinfo : EIATTR_REGCOUNT
	.align		4
        /*0000*/ 	.byte	0x04, 0x2f
        /*0002*/ 	.short	(.L_1 - .L_0)
	.align		4
.L_0:
        /*0004*/ 	.word	index@(_Z19interleavedPairsSumPiS_i)
        /*0008*/ 	.word	0x00000010


	//----- nvinfo : EIATTR_FRAME_SIZE
	.align		4
.L_1:
        /*000c*/ 	.byte	0x04, 0x11
        /*000e*/ 	.short	(.L_3 - .L_2)
	.align		4
.L_2:
        /*0010*/ 	.word	index@(_Z19interleavedPairsSumPiS_i)
        /*0014*/ 	.word	0x00000000


	//----- nvinfo : EIATTR_MIN_STACK_SIZE
	.align		4
.L_3:
        /*0018*/ 	.byte	0x04, 0x12
        /*001a*/ 	.short	(.L_5 - .L_4)
	.align		4
.L_4:
        /*001c*/ 	.word	index@(_Z19interleavedPairsSumPiS_i)
        /*0020*/ 	.word	0x00000000
.L_5:


//--------------------- .nv.compat                --------------------------
	.section	.nv.compat,"",@"SHT_CUDA_COMPAT_INFO"
	.align	4
        /*0000*/ 	.byte	0x02, 0x09, 0x00, 0x00, 0x02, 0x02, 0x01, 0x00, 0x02, 0x05, 0x05, 0x00, 0x03, 0x07, 0x01, 0x01
        /*0010*/ 	.byte	0x02, 0x03, 0x00, 0x00, 0x02, 0x06, 0x01, 0x00, 0x04, 0x0b, 0x08, 0x00, 0x09, 0x00, 0x00, 0x00
        /*0020*/ 	.byte	0x00, 0x00, 0x00, 0x00


//--------------------- .nv.info._Z19interleavedPairsSumPiS_i --------------------------
	.section	.nv.info._Z19interleavedPairsSumPiS_i,"",@"SHT_CUDA_INFO"
	.sectionflags	@""
	.align	4


	//----- nvinfo : EIATTR_CUDA_API_VERSION
	.align		4
        /*0000*/ 	.byte	0x04, 0x37
        /*0002*/ 	.short	(.L_7 - .L_6)
.L_6:
        /*0004*/ 	.word	0x00000082


	//----- nvinfo : EIATTR_KPARAM_INFO
	.align		4
.L_7:
        /*0008*/ 	.byte	0x04, 0x17
        /*000a*/ 	.short	(.L_9 - .L_8)
.L_8:
        /*000c*/ 	.word	0x00000000
        /*0010*/ 	.short	0x0002
        /*0012*/ 	.short	0x0010
        /*0014*/ 	.byte	0x00, 0xf0, 0x11, 0x00


	//----- nvinfo : EIATTR_KPARAM_INFO
	.align		4
.L_9:
        /*0018*/ 	.byte	0x04, 0x17
        /*001a*/ 	.short	(.L_11 - .L_10)
.L_10:
        /*001c*/ 	.word	0x00000000
        /*0020*/ 	.short	0x0001
        /*0022*/ 	.short	0x0008
        /*0024*/ 	.byte	0x00, 0xf5, 0x21, 0x00


	//----- nvinfo : EIATTR_KPARAM_INFO
	.align		4
.L_11:
        /*0028*/ 	.byte	0x04, 0x17
        /*002a*/ 	.short	(.L_13 - .L_12)
.L_12:
        /*002c*/ 	.word	0x00000000
        /*0030*/ 	.short	0x0000
        /*0032*/ 	.short	0x0000
        /*0034*/ 	.byte	0x00, 0xf5, 0x21, 0x00


	//----- nvinfo : EIATTR_SPARSE_MMA_MASK
	.align		4
.L_13:
        /*0038*/ 	.byte	0x03, 0x50
        /*003a*/ 	.short	0x0000


	//----- nvinfo : EIATTR_MAXREG_COUNT
	.align		4
        /*003c*/ 	.byte	0x03, 0x1b
        /*003e*/ 	.short	0x00ff


	//----- nvinfo : EIATTR_NUM_BARRIERS
	.align		4
        /*0040*/ 	.byte	0x02, 0x4c
        /*0042*/ 	.byte	0x01
	.zero		1


	//----- nvinfo : EIATTR_MERCURY_ISA_VERSION
	.align		4
        /*0044*/ 	.byte	0x03, 0x5f
        /*0046*/ 	.short	0x0101


	//----- nvinfo : EIATTR_VRC_CTA_INIT_COUNT
	.align		4
        /*0048*/ 	.byte	0x02, 0x4a
	.zero		1
	.zero		1


	//----- nvinfo : EIATTR_EXIT_INSTR_OFFSETS
	.align		4
        /*004c*/ 	.byte	0x04, 0x1c
        /*004e*/ 	.short	(.L_15 - .L_14)


	//   ....[0]....
.L_14:
        /*0050*/ 	.word	0x00000280


	//   ....[1]....
        /*0054*/ 	.word	0x000002d0


	//----- nvinfo : EIATTR_CRS_STACK_SIZE
	.align		4
.L_15:
        /*0058*/ 	.byte	0x04, 0x1e
        /*005a*/ 	.short	(.L_17 - .L_16)
.L_16:
        /*005c*/ 	.word	0x00000000


	//----- nvinfo : EIATTR_CBANK_PARAM_SIZE
	.align		4
.L_17:
        /*0060*/ 	.byte	0x03, 0x19
        /*0062*/ 	.short	0x0014


	//----- nvinfo : EIATTR_PARAM_CBANK
	.align		4
        /*0064*/ 	.byte	0x04, 0x0a
        /*0066*/ 	.short	(.L_19 - .L_18)
	.align		4
.L_18:
        /*0068*/ 	.word	index@(.nv.constant0._Z19interleavedPairsSumPiS_i)
        /*006c*/ 	.short	0x0380
        /*006e*/ 	.short	0x0014


	//----- nvinfo : EIATTR_SW_WAR
	.align		4
.L_19:
        /*0070*/ 	.byte	0x04, 0x36
        /*0072*/ 	.short	(.L_21 - .L_20)
.L_20:
        /*0074*/ 	.word	0x00000008
.L_21:


//--------------------- .nv.callgraph             --------------------------
	.section	.nv.callgraph,"",@"SHT_CUDA_CALLGRAPH"
	.align	4
	.sectionentsize	8
	.align		4
        /*0000*/ 	.word	0x00000000
	.align		4
        /*0004*/ 	.word	0xffffffff
	.align		4
        /*0008*/ 	.word	0x00000000
	.align		4
        /*000c*/ 	.word	0xfffffffe
	.align		4
        /*0010*/ 	.word	0x00000000
	.align		4
        /*0014*/ 	.word	0xfffffffd
	.align		4
        /*0018*/ 	.word	0x00000000
	.align		4
        /*001c*/ 	.word	0xfffffffc


//--------------------- .text._Z19interleavedPairsSumPiS_i --------------------------
	.section	.text._Z19interleavedPairsSumPiS_i,"ax",@progbits
	.align	128
        .global         _Z19interleavedPairsSumPiS_i
        .type           _Z19interleavedPairsSumPiS_i,@function
        .size           _Z19interleavedPairsSumPiS_i,(.L_x_5 - _Z19interleavedPairsSumPiS_i)
        .other          _Z19interleavedPairsSumPiS_i,@"STO_CUDA_ENTRY STV_DEFAULT"
_Z19interleavedPairsSumPiS_i:
.text._Z19interleavedPairsSumPiS_i:
[----:B------:R-:W-:Y:S01]  /*0000*/  LDC R1, c[0x0][0x37c] ;  /* 0x0000df00ff017b82 */ /* 0x000fe20000000800 */
[----:B------:R-:W0:Y:S01]  /*0010*/  S2R R0, SR_CTAID.X ;  /* 0x0000000000007919 */ /* 0x000e220000002500 */
[----:B------:R-:W0:Y:S06]  /*0020*/  LDCU UR6, c[0x0][0x360] ;  /* 0x00006c00ff0677ac */ /* 0x000e2c0008000800 */
[----:B------:R-:W1:Y:S01]  /*0030*/  LDC.64 R12, c[0x0][0x380] ;  /* 0x0000e000ff0c7b82 */ /* 0x000e620000000a00 */
[----:B------:R-:W2:Y:S01]  /*0040*/  S2R R10, SR_TID.X ;  /* 0x00000000000a7919 */ /* 0x000ea20000002100 */
[----:B------:R-:W3:Y:S01]  /*0050*/  LDCU UR4, c[0x0][0x390] ;  /* 0x00007200ff0477ac */ /* 0x000ee20008000800 */
[----:B0-----:R-:W-:-:S04]  /*0060*/  IMAD R2, R0, UR6, RZ ;  /* 0x0000000600027c24 */ /* 0x001fc8000f8e02ff */
[----:B------:R-:W-:-:S05]  /*0070*/  IMAD.SHL.U32 R7, R2, 0x2, RZ ;  /* 0x0000000202077824 */ /* 0x000fca00078e00ff */
[----:B--2---:R-:W-:-:S05]  /*0080*/  IADD3 R9, PT, PT, R7, R10, RZ ;  /* 0x0000000a07097210 */ /* 0x004fca0007ffe0ff */
[----:B------:R-:W-:-:S05]  /*0090*/  VIADD R3, R9, UR6 ;  /* 0x0000000609037c36 */ /* 0x000fca0008000000 */
[----:B---3--:R-:W-:Y:S01]  /*00a0*/  ISETP.GE.U32.AND P0, PT, R3, UR4, PT ;  /* 0x0000000403007c0c */ /* 0x008fe2000bf06070 */
[----:B------:R-:W0:-:S12]  /*00b0*/  LDCU.64 UR4, c[0x0][0x358] ;  /* 0x00006b00ff0477ac */ /* 0x000e180008000a00 */
[----:B------:R-:W2:Y:S02]  /*00c0*/  @!P0 LDC.64 R4, c[0x0][0x380] ;  /* 0x0000e000ff048b82 */ /* 0x000ea40000000a00 */
[----:B--2---:R-:W-:-:S04]  /*00d0*/  @!P0 IMAD.WIDE.U32 R2, R3, 0x4, R4 ;  /* 0x0000000403028825 */ /* 0x004fc800078e0004 */
[----:B------:R-:W-:Y:S02]  /*00e0*/  @!P0 IMAD.WIDE R4, R9, 0x4, R4 ;  /* 0x0000000409048825 */ /* 0x000fe400078e0204 */
[----:B0-----:R-:W2:Y:S04]  /*00f0*/  @!P0 LDG.E R2, desc[UR4][R2.64] ;  /* 0x0000000402028981 */ /* 0x001ea8000c1e1900 */
[----:B------:R-:W2:Y:S01]  /*0100*/  @!P0 LDG.E R9, desc[UR4][R4.64] ;  /* 0x0000000404098981 */ /* 0x000ea2000c1e1900 */
[----:B------:R-:W-:Y:S01]  /*0110*/  IMAD.U32 R8, RZ, RZ, UR6 ;  /* 0x00000006ff087e24 */ /* 0x000fe2000f8e00ff */
[----:B-1----:R-:W-:-:S04]  /*0120*/  LEA R6, P1, R7, R12, 0x2 ;  /* 0x0000000c07067211 */ /* 0x002fc800078210ff */
[----:B------:R-:W-:Y:S02]  /*0130*/  LEA.HI.X R7, R7, R13, RZ, 0x2, P1 ;  /* 0x0000000d07077211 */ /* 0x000fe400008f14ff */
[----:B--2---:R-:W-:-:S05]  /*0140*/  @!P0 IADD3 R9, PT, PT, R2, R9, RZ ;  /* 0x0000000902098210 */ /* 0x004fca0007ffe0ff */
[----:B------:R0:W-:Y:S01]  /*0150*/  @!P0 STG.E desc[UR4][R4.64], R9 ;  /* 0x0000000904008986 */ /* 0x0001e2000c101904 */
[----:B------:R-:W-:-:S13]  /*0160*/  ISETP.GE.U32.AND P0, PT, R8, 0x2, PT ;  /* 0x000000020800780c */ /* 0x000fda0003f06070 */
[----:B0-----:R-:W-:Y:S05]  /*0170*/  @!P0 BRA `(.L_x_0) ;  /* 0x00000000003c8947 */ /* 0x001fea0003800000 */
[----:B------:R-:W-:-:S07]  /*0180*/  IMAD.WIDE.U32 R2, R10, 0x4, R6 ;  /* 0x000000040a027825 */ /* 0x000fce00078e0006 */
.L_x_3:
[----:B------:R-:W-:Y:S01]  /*0190*/  SHF.R.U32.HI R11, RZ, 0x1, R8 ;  /* 0x00000001ff0b7819 */ /* 0x000fe20000011608 */
[----:B------:R-:W-:Y:S03]  /*01a0*/  BSSY.RECONVERGENT B0, `(.L_x_1) ;  /* 0x0000008000007945 */ /* 0x000fe60003800200 */
[----:B------:R-:W-:-:S13]  /*01b0*/  ISETP.GE.U32.AND P0, PT, R10, R11, PT ;  /* 0x0000000b0a00720c */ /* 0x000fda0003f06070 */
[----:B0-----:R-:W-:Y:S05]  /*01c0*/  @P0 BRA `(.L_x_2) ;  /* 0x0000000000140947 */ /* 0x001fea0003800000 */
[----:B------:R-:W-:Y:S01]  /*01d0*/  IMAD.WIDE.U32 R4, R11, 0x4, R2 ;  /* 0x000000040b047825 */ /* 0x000fe200078e0002 */
[----:B------:R-:W2:Y:S05]  /*01e0*/  LDG.E R9, desc[UR4][R2.64] ;  /* 0x0000000402097981 */ /* 0x000eaa000c1e1900 */
[----:B------:R-:W2:Y:S02]  /*01f0*/  LDG.E R4, desc[UR4][R4.64] ;  /* 0x0000000404047981 */ /* 0x000ea4000c1e1900 */
[----:B--2---:R-:W-:-:S05]  /*0200*/  IADD3 R9, PT, PT, R4, R9, RZ ;  /* 0x0000000904097210 */ /* 0x004fca0007ffe0ff */
[----:B------:R0:W-:Y:S02]  /*0210*/  STG.E desc[UR4][R2.64], R9 ;  /* 0x0000000902007986 */ /* 0x0001e4000c101904 */
.L_x_2:
[----:B------:R-:W-:Y:S05]  /*0220*/  BSYNC.RECONVERGENT B0 ;  /* 0x0000000000007941 */ /* 0x000fea0003800200 */
.L_x_1:
[----:B------:R-:W-:Y:S01]  /*0230*/  BAR.SYNC.DEFER_BLOCKING 0x0 ;  /* 0x0000000000007b1d */ /* 0x000fe20000010000 */
[----:B------:R-:W-:Y:S01]  /*0240*/  ISETP.GT.U32.AND P0, PT, R8, 0x3, PT ;  /* 0x000000030800780c */ /* 0x000fe20003f04070 */
[----:B------:R-:W-:-:S12]  /*0250*/  IMAD.MOV.U32 R8, RZ, RZ, R11 ;  /* 0x000000ffff087224 */ /* 0x000fd800078e000b */
[----:B------:R-:W-:Y:S05]  /*0260*/  @P0 BRA `(.L_x_3) ;  /* 0xfffffffc00c80947 */ /* 0x000fea000383ffff */
.L_x_0:
[----:B------:R-:W-:-:S13]  /*0270*/  ISETP.NE.AND P0, PT, R10, RZ, PT ;  /* 0x000000ff0a00720c */ /* 0x000fda0003f05270 */
[----:B------:R-:W-:Y:S05]  /*0280*/  @P0 EXIT ;  /* 0x000000000000094d */ /* 0x000fea0003800000 */
[----:B------:R-:W2:Y:S01]  /*0290*/  LDG.E R7, desc[UR4][R6.64] ;  /* 0x0000000406077981 */ /* 0x000ea2000c1e1900 */
[----:B0-----:R-:W0:Y:S02]  /*02a0*/  LDC.64 R2, c[0x0][0x388] ;  /* 0x0000e200ff027b82 */ /* 0x001e240000000a00 */
[----:B0-----:R-:W-:-:S05]  /*02b0*/  IMAD.WIDE.U32 R2, R0, 0x4, R2 ;  /* 0x0000000400027825 */ /* 0x001fca00078e0002 */
[----:B--2---:R-:W-:Y:S01]  /*02c0*/  STG.E desc[UR4][R2.64], R7 ;  /* 0x0000000702007986 */ /* 0x004fe2000c101904 */
[----:B------:R-:W-:Y:S05]  /*02d0*/  EXIT ;  /* 0x000000000000794d */ /* 0x000fea0003800000 */
.L_x_4:
[----:B------:R-:W-:-:S00]  /*02e0*/  BRA `(.L_x_4) ;  /* 0xfffffffc00fc7947 */ /* 0x000fc0000383ffff */
[----:B------:R-:W-:-:S00]  /*02f0*/  NOP ;  /* 0x0000000000007918 */ /* 0x000fc00000000000 */
        /* <DEDUP_REMOVED lines=8> */
.L_x_5:


//--------------------- .nv.shared.reserved.0     --------------------------
	.section	.nv.shared.reserved.0,"aw",@nobits
	.weak		__nv_reservedSMEM_offset_0_alias
	.size		__nv_reservedSMEM_offset_0_alias, 0, 64
	.other		__nv_reservedSMEM_offset_0_alias,@"STO_CUDA_RESERVED_SHARED STV_DEFAULT"
__nv_reservedSMEM_offset_0_alias:
	.zero		0
	.zero		64


//--------------------- .nv.constant0._Z19interleavedPairsSumPiS_i --------------------------
	.section	.nv.constant0._Z19interleavedPairsSumPiS_i,"a",@progbits
	.sectionflags	@""
	.align	4
.nv.constant0._Z19interleavedPairsSumPiS_i:
	.zero		916


//--------------------- SYMBOLS --------------------------

	.type		.nv.reservedSmem.offset0,@object
	.size		.nv.reservedSmem.offset0,0x4
